	.headerflags	@"EF_CUDA_TEXMODE_UNIFIED EF_CUDA_64BIT_ADDRESS EF_CUDA_ACCELERATORS EF_CUDA_SM90 EF_CUDA_VIRTUAL_SM(EF_CUDA_SM90)"
	.elftype	@"ET_EXEC"


//--------------------- .nv.info                  --------------------------
	.section	.nv.info,"",@"SHT_CUDA_INFO"
	.align	4


	//----- nvinfo : EIATTR_REGCOUNT
	.align		4
        /*0000*/ 	.byte	0x04, 0x2f
        /*0002*/ 	.short	(.L_3 - .L_2)
	.align		4
.L_2:
        /*0004*/ 	.word	index@(triton_poi_fused__native_batch_norm_legit_no_training_convolution_relu_17)
        /*0008*/ 	.word	0x00000020


	//----- nvinfo : EIATTR_MIN_STACK_SIZE
	.align		4
.L_3:
        /*000c*/ 	.byte	0x04, 0x12
        /*000e*/ 	.short	(.L_5 - .L_4)
	.align		4
.L_4:
        /*0010*/ 	.word	index@(triton_poi_fused__native_batch_norm_legit_no_training_convolution_relu_17)
        /*0014*/ 	.word	0x00000000


	//----- nvinfo : EIATTR_FRAME_SIZE
	.align		4
.L_5:
        /*0018*/ 	.byte	0x04, 0x11
        /*001a*/ 	.short	(.L_7 - .L_6)
	.align		4
.L_6:
        /*001c*/ 	.word	index@(triton_poi_fused__native_batch_norm_legit_no_training_convolution_relu_17)
        /*0020*/ 	.word	0x00000000


	//----- nvinfo : EIATTR_MIN_STACK_SIZE
	.align		4
.L_7:
        /*0024*/ 	.byte	0x04, 0x12
        /*0026*/ 	.short	(.L_9 - .L_8)
	.align		4
.L_8:
        /*0028*/ 	.word	index@(triton_poi_fused__native_batch_norm_legit_no_training_convolution_relu_17)
        /*002c*/ 	.word	0x00000000
.L_9:


//--------------------- .nv.info.triton_poi_fused__native_batch_norm_legit_no_training_convolution_relu_17 --------------------------
	.section	.nv.info.triton_poi_fused__native_batch_norm_legit_no_training_convolution_relu_17,"",@"SHT_CUDA_INFO"
	.sectionflags	@""
	.align	4


	//----- nvinfo : EIATTR_CUDA_API_VERSION
	.align		4
        /*0000*/ 	.byte	0x04, 0x37
        /*0002*/ 	.short	(.L_11 - .L_10)
.L_10:
        /*0004*/ 	.word	0x0000007c


	//----- nvinfo : EIATTR_KPARAM_INFO
	.align		4
.L_11:
        /*0008*/ 	.byte	0x04, 0x17
        /*000a*/ 	.short	(.L_13 - .L_12)
.L_12:
        /*000c*/ 	.word	0x00000000
        /*0010*/ 	.short	0x0007
        /*0012*/ 	.short	0x0038
        /*0014*/ 	.byte	0x00, 0xf0, 0x11, 0x00


	//----- nvinfo : EIATTR_KPARAM_INFO
	.align		4
.L_13:
        /*0018*/ 	.byte	0x04, 0x17
        /*001a*/ 	.short	(.L_15 - .L_14)
.L_14:
        /*001c*/ 	.word	0x00000000
        /*0020*/ 	.short	0x0006
        /*0022*/ 	.short	0x0030
        /*0024*/ 	.byte	0x00, 0xf4, 0x21, 0x00


	//----- nvinfo : EIATTR_KPARAM_INFO
	.align		4
.L_15:
        /*0028*/ 	.byte	0x04, 0x17
        /*002a*/ 	.short	(.L_17 - .L_16)
.L_16:
        /*002c*/ 	.word	0x00000000
        /*0030*/ 	.short	0x0005
        /*0032*/ 	.short	0x0028
        /*0034*/ 	.byte	0x00, 0xf4, 0x21, 0x00


	//----- nvinfo : EIATTR_KPARAM_INFO
	.align		4
.L_17:
        /*0038*/ 	.byte	0x04, 0x17
        /*003a*/ 	.short	(.L_19 - .L_18)
.L_18:
        /*003c*/ 	.word	0x00000000
        /*0040*/ 	.short	0x0004
        /*0042*/ 	.short	0x0020
        /*0044*/ 	.byte	0x00, 0xf4, 0x21, 0x00


	//----- nvinfo : EIATTR_KPARAM_INFO
	.align		4
.L_19:
        /*0048*/ 	.byte	0x04, 0x17
        /*004a*/ 	.short	(.L_21 - .L_20)
.L_20:
        /*004c*/ 	.word	0x00000000
        /*0050*/ 	.short	0x0003
        /*0052*/ 	.short	0x0018
        /*0054*/ 	.byte	0x00, 0xf4, 0x21, 0x00


	//----- nvinfo : EIATTR_KPARAM_INFO
	.align		4
.L_21:
        /*0058*/ 	.byte	0x04, 0x17
        /*005a*/ 	.short	(.L_23 - .L_22)
.L_22:
        /*005c*/ 	.word	0x00000000
        /*0060*/ 	.short	0x0002
        /*0062*/ 	.short	0x0010
        /*0064*/ 	.byte	0x00, 0xf4, 0x21, 0x00


	//----- nvinfo : EIATTR_KPARAM_INFO
	.align		4
.L_23:
        /*0068*/ 	.byte	0x04, 0x17
        /*006a*/ 	.short	(.L_25 - .L_24)
.L_24:
        /*006c*/ 	.word	0x00000000
        /*0070*/ 	.short	0x0001
        /*0072*/ 	.short	0x0008
        /*0074*/ 	.byte	0x00, 0xf4, 0x21, 0x00


	//----- nvinfo : EIATTR_KPARAM_INFO
	.align		4
.L_25:
        /*0078*/ 	.byte	0x04, 0x17
        /*007a*/ 	.short	(.L_27 - .L_26)
.L_26:
        /*007c*/ 	.word	0x00000000
        /*0080*/ 	.short	0x0000
        /*0082*/ 	.short	0x0000
        /*0084*/ 	.byte	0x00, 0xf4, 0x21, 0x00


	//----- nvinfo : EIATTR_SPARSE_MMA_MASK
	.align		4
.L_27:
        /*0088*/ 	.byte	0x03, 0x50
        /*008a*/ 	.short	0x0000


	//----- nvinfo : EIATTR_MAXREG_COUNT
	.align		4
        /*008c*/ 	.byte	0x03, 0x1b
        /*008e*/ 	.short	0x00ff


	//----- nvinfo : EIATTR_EXIT_INSTR_OFFSETS
	.align		4
        /*0090*/ 	.byte	0x04, 0x1c
        /*0092*/ 	.short	(.L_29 - .L_28)


	//   ....[0]....
.L_28:
        /*0094*/ 	.word	0x000007e0


	//----- nvinfo : EIATTR_REQNTID
	.align		4
.L_29:
        /*0098*/ 	.byte	0x04, 0x10
        /*009a*/ 	.short	(.L_31 - .L_30)
.L_30:
        /*009c*/ 	.word	0x00000080
        /*00a0*/ 	.word	0x00000001
        /*00a4*/ 	.word	0x00000001


	//----- nvinfo : EIATTR_CBANK_PARAM_SIZE
	.align		4
.L_31:
        /*00a8*/ 	.byte	0x03, 0x19
        /*00aa*/ 	.short	0x003c


	//----- nvinfo : EIATTR_PARAM_CBANK
	.align		4
        /*00ac*/ 	.byte	0x04, 0x0a
        /*00ae*/ 	.short	(.L_33 - .L_32)
	.align		4
.L_32:
        /*00b0*/ 	.word	index@(.nv.constant0.triton_poi_fused__native_batch_norm_legit_no_training_convolution_relu_17)
        /*00b4*/ 	.short	0x0210
        /*00b6*/ 	.short	0x003c


	//----- nvinfo : EIATTR_SW_WAR
	.align		4
.L_33:
        /*00b8*/ 	.byte	0x04, 0x36
        /*00ba*/ 	.short	(.L_35 - .L_34)
.L_34:
        /*00bc*/ 	.word	0x00000008
.L_35:


//--------------------- .nv.callgraph             --------------------------
	.section	.nv.callgraph,"",@"SHT_CUDA_CALLGRAPH"
	.align	4
	.sectionentsize	8
	.align		4
        /*0000*/ 	.word	0x00000000
	.align		4
        /*0004*/ 	.word	0xffffffff
	.align		4
        /*0008*/ 	.word	0x00000000
	.align		4
        /*000c*/ 	.word	0xfffffffe
	.align		4
        /*0010*/ 	.word	0x00000000
	.align		4
        /*0014*/ 	.word	0xfffffffd
	.align		4
        /*0018*/ 	.word	0x00000000
	.align		4
        /*001c*/ 	.word	0xfffffffc


//--------------------- .nv.constant4             --------------------------
	.section	.nv.constant4,"a",@progbits
	.align	8
	.align		8
.nv.constant4:
        /*0000*/ 	.dword	_$_str
	.align		8
        /*0008*/ 	.dword	_$_str_$_2


//--------------------- .text.triton_poi_fused__native_batch_norm_legit_no_training_convolution_relu_17 --------------------------
	.section	.text.triton_poi_fused__native_batch_norm_legit_no_training_convolution_relu_17,"ax",@progbits
	.align	128
        .global         triton_poi_fused__native_batch_norm_legit_no_training_convolution_relu_17
        .type           triton_poi_fused__native_batch_norm_legit_no_training_convolution_relu_17,@function
        .size           triton_poi_fused__native_batch_norm_legit_no_training_convolution_relu_17,(.L_x_1 - triton_poi_fused__native_batch_norm_legit_no_training_convolution_relu_17)
        .other          triton_poi_fused__native_batch_norm_legit_no_training_convolution_relu_17,@"STO_CUDA_ENTRY STV_DEFAULT"
triton_poi_fused__native_batch_norm_legit_no_training_convolution_relu_17:
.text.triton_poi_fused__native_batch_norm_legit_no_training_convolution_relu_17:
[----:B------:R-:W-:Y:S01]  /*0000*/  LDC R1, c[0x0][0x28] ;  /* 0x00000a00ff017b82 */ /* 0x000fe20000000800 */
[----:B------:R-:W1:Y:S07]  /*0010*/  S2R R0, SR_TID.X ;  /* 0x0000000000007919 */ /* 0x000e6e0000002100 */
[----:B------:R-:W2:Y:S01]  /*0020*/  LDC.64 R4, c[0x0][0x228] ;  /* 0x00008a00ff047b82 */ /* 0x000ea20000000a00 */
[----:B------:R-:W-:Y:S01]  /*0030*/  ULDC.64 UR4, c[0x0][0x208] ;  /* 0x0000820000047ab9 */ /* 0x000fe20000000a00 */
[----:B------:R-:W3:Y:S06]  /*0040*/  S2R R7, SR_CTAID.X ;  /* 0x0000000000077919 */ /* 0x000eec0000002500 */
[----:B------:R-:W4:Y:S08]  /*0050*/  LDC.64 R16, c[0x0][0x218] ;  /* 0x00008600ff107b82 */ /* 0x000f300000000a00 */
[----:B------:R-:W5:Y:S01]  /*0060*/  LDC.64 R28, c[0x0][0x210] ;  /* 0x00008400ff1c7b82 */ /* 0x000f620000000a00 */
[----:B-1----:R-:W-:-:S02]  /*0070*/  SHF.L.U32 R0, R0, 0x2, RZ ;  /* 0x0000000200007819 */ /* 0x002fc400000006ff */
[----:B---3--:R-:W-:Y:S02]  /*0080*/  SHF.R.S32.HI R3, RZ, 0x15, R7 ;  /* 0x00000015ff037819 */ /* 0x008fe40000011407 */
[----:B------:R-:W-:Y:S02]  /*0090*/  LOP3.LUT R0, R0, 0x1fc, RZ, 0xc0, !PT ;  /* 0x000001fc00007812 */ /* 0x000fe400078ec0ff */
[----:B------:R-:W-:Y:S02]  /*00a0*/  SGXT R3, R3, 0x1 ;  /* 0x000000010303781a */ /* 0x000fe40000000200 */
[----:B------:R-:W-:-:S04]  /*00b0*/  LEA R0, R7, R0, 0xa ;  /* 0x0000000007007211 */ /* 0x000fc800078e50ff */
[----:B------:R-:W-:-:S04]  /*00c0*/  LEA.HI R3, R3, R0, RZ, 0x8 ;  /* 0x0000000003037211 */ /* 0x000fc800078f40ff */
[----:B------:R-:W-:-:S04]  /*00d0*/  LOP3.LUT R3, R3, 0xffffff00, RZ, 0xc0, !PT ;  /* 0xffffff0003037812 */ /* 0x000fc800078ec0ff */
[----:B------:R-:W-:Y:S01]  /*00e0*/  IADD3 R24, R0, -R3, RZ ;  /* 0x8000000300187210 */ /* 0x000fe20007ffe0ff */
[----:B-----5:R-:W-:Y:S01]  /*00f0*/  IMAD.WIDE R28, R0, 0x4, R28 ;  /* 0x00000004001c7825 */ /* 0x020fe200078e021c */
[----:B------:R-:W1:Y:S03]  /*0100*/  LDC.64 R2, c[0x0][0x220] ;  /* 0x00008800ff027b82 */ /* 0x000e660000000a00 */
[C---:B--2---:R-:W-:Y:S01]  /*0110*/  IMAD.WIDE R4, R24.reuse, 0x4, R4 ;  /* 0x0000000418047825 */ /* 0x044fe200078e0204 */
[----:B------:R-:W2:Y:S03]  /*0120*/  LDG.E.128 R12, desc[UR4][R28.64+0x800] ;  /* 0x000800041c0c7981 */ /* 0x000ea6000c1e1d00 */
[C---:B----4-:R-:W-:Y:S01]  /*0130*/  IMAD.WIDE R16, R24.reuse, 0x4, R16 ;  /* 0x0000000418107825 */ /* 0x050fe200078e0210 */
[----:B------:R-:W3:Y:S04]  /*0140*/  LDG.E.128 R20, desc[UR4][R28.64] ;  /* 0x000000041c147981 */ /* 0x000ee8000c1e1d00 */
[----:B------:R-:W4:Y:S04]  /*0150*/  LDG.E.EL.128 R4, desc[UR4][R4.64] ;  /* 0x0000000404047981 */ /* 0x000f28000c2e1d00 */
[----:B------:R-:W2:Y:S01]  /*0160*/  LDG.E.EL.128 R16, desc[UR4][R16.64] ;  /* 0x0000000410107981 */ /* 0x000ea2000c2e1d00 */
[----:B-1----:R-:W-:-:S05]  /*0170*/  IMAD.WIDE R2, R24, 0x4, R2 ;  /* 0x0000000418027825 */ /* 0x002fca00078e0202 */
[----:B------:R1:W5:Y:S02]  /*0180*/  LDG.E.EL.128 R8, desc[UR4][R2.64] ;  /* 0x0000000402087981 */ /* 0x000364000c2e1d00 */
[----:B-1----:R-:W-:Y:S01]  /*0190*/  HFMA2.MMA R2, -RZ, RZ, 1.625, 0 ;  /* 0x3e800000ff027435 */ /* 0x002fe200000001ff */
[----:B----4-:R-:W-:Y:S01]  /*01a0*/  FADD R4, R4, 9.9999997473787516356e-06 ;  /* 0x3727c5ac04047421 */ /* 0x010fe20000000000 */
[----:B------:R-:W-:-:S03]  /*01b0*/  FADD R5, R5, 9.9999997473787516356e-06 ;  /* 0x3727c5ac05057421 */ /* 0x000fc60000000000 */
[----:B------:R-:W1:Y:S08]  /*01c0*/  MUFU.SQRT R25, R4 ;  /* 0x0000000400197308 */ /* 0x000e700000002000 */
[----:B------:R-:W4:Y:S01]  /*01d0*/  MUFU.SQRT R26, R5 ;  /* 0x00000005001a7308 */ /* 0x000f220000002000 */
[----:B------:R-:W-:Y:S01]  /*01e0*/  FADD R6, R6, 9.9999997473787516356e-06 ;  /* 0x3727c5ac06067421 */ /* 0x000fe20000000000 */
[----:B-1----:R-:W-:-:S02]  /*01f0*/  FSETP.GT.AND P0, PT, R25, 8.50705917302346158658e+37, PT ;  /* 0x7e8000001900780b */ /* 0x002fc40003f04000 */
[C---:B------:R-:W-:Y:S02]  /*0200*/  FSETP.GEU.AND P3, PT, R25.reuse, 1.175494350822287508e-38, PT ;  /* 0x008000001900780b */ /* 0x040fe40003f6e000 */
[C---:B----4-:R-:W-:Y:S02]  /*0210*/  FSETP.GT.AND P1, PT, R26.reuse, 8.50705917302346158658e+37, PT ;  /* 0x7e8000001a00780b */ /* 0x050fe40003f24000 */
[----:B------:R-:W-:Y:S01]  /*0220*/  FSETP.GEU.AND P4, PT, R26, 1.175494350822287508e-38, PT ;  /* 0x008000001a00780b */ /* 0x000fe20003f8e000 */
[----:B------:R-:W1:Y:S06]  /*0230*/  MUFU.SQRT R6, R6 ;  /* 0x0000000600067308 */ /* 0x000e6c0000002000 */
[----:B------:R-:W-:-:S04]  /*0240*/  @P0 FMUL R25, R25, 0.25 ;  /* 0x3e80000019190820 */ /* 0x000fc80000400000 */
[----:B------:R-:W-:Y:S01]  /*0250*/  @!P3 FMUL R25, R25, 16777216 ;  /* 0x4b8000001919b820 */ /* 0x000fe20000400000 */
[----:B------:R-:W-:-:S04]  /*0260*/  @P1 FMUL R26, R26, 0.25 ;  /* 0x3e8000001a1a1820 */ /* 0x000fc80000400000 */
[----:B------:R-:W-:Y:S01]  /*0270*/  @!P4 FMUL R26, R26, 16777216 ;  /* 0x4b8000001a1ac820 */ /* 0x000fe20000400000 */
[----:B------:R-:W4:Y:S01]  /*0280*/  MUFU.RCP R25, R25 ;  /* 0x0000001900197308 */ /* 0x000f220000001000 */
[----:B-1----:R-:W-:Y:S02]  /*0290*/  FSETP.GT.AND P2, PT, R6, 8.50705917302346158658e+37, PT ;  /* 0x7e8000000600780b */ /* 0x002fe40003f44000 */
[----:B------:R-:W-:-:S05]  /*02a0*/  FSEL R4, R2, 1, P0 ;  /* 0x3f80000002047808 */ /* 0x000fca0000000000 */
[----:B------:R-:W1:Y:S01]  /*02b0*/  MUFU.RCP R26, R26 ;  /* 0x0000001a001a7308 */ /* 0x000e620000001000 */
[----:B------:R-:W-:Y:S02]  /*02c0*/  FSETP.GEU.AND P5, PT, R6, 1.175494350822287508e-38, PT ;  /* 0x008000000600780b */ /* 0x000fe40003fae000 */
[----:B------:R-:W-:Y:S01]  /*02d0*/  FSEL R3, R2, 1, P1 ;  /* 0x3f80000002037808 */ /* 0x000fe20000800000 */
[----:B------:R-:W-:-:S04]  /*02e0*/  @!P3 FMUL R4, R4, 16777216 ;  /* 0x4b8000000404b820 */ /* 0x000fc80000400000 */
[----:B------:R-:W-:Y:S01]  /*02f0*/  @!P4 FMUL R3, R3, 16777216 ;  /* 0x4b8000000303c820 */ /* 0x000fe20000400000 */
[----:B----4-:R-:W-:Y:S01]  /*0300*/  FMUL R5, R25, R4 ;  /* 0x0000000419057220 */ /* 0x010fe20000400000 */
[----:B------:R-:W-:Y:S01]  /*0310*/  @P2 FMUL R6, R6, 0.25 ;  /* 0x3e80000006062820 */ /* 0x000fe20000400000 */
[--C-:B--2---:R-:W-:Y:S01]  /*0320*/  FADD R15, R15, R19.reuse ;  /* 0x000000130f0f7221 */ /* 0x104fe20000000000 */
[--C-:B------:R-:W-:Y:S01]  /*0330*/  FADD R14, R14, R18.reuse ;  /* 0x000000120e0e7221 */ /* 0x100fe20000000000 */
[----:B---3--:R-:W-:Y:S01]  /*0340*/  FADD R19, R23, R19 ;  /* 0x0000001317137221 */ /* 0x008fe20000000000 */
[----:B------:R-:W-:Y:S01]  /*0350*/  FADD R18, R22, R18 ;  /* 0x0000001216127221 */ /* 0x000fe20000000000 */
[----:B-1----:R-:W-:Y:S01]  /*0360*/  FMUL R4, R26, R3 ;  /* 0x000000031a047220 */ /* 0x002fe20000400000 */
[----:B------:R-:W1:Y:S01]  /*0370*/  LDC.64 R22, c[0x0][0x238] ;  /* 0x00008e00ff167b82 */ /* 0x000e620000000a00 */
[----:B------:R-:W-:-:S07]  /*0380*/  @!P5 FMUL R6, R6, 16777216 ;  /* 0x4b8000000606d820 */ /* 0x000fce0000400000 */
[----:B------:R-:W2:Y:S01]  /*0390*/  LDC.64 R26, c[0x0][0x230] ;  /* 0x00008c00ff1a7b82 */ /* 0x000ea20000000a00 */
[----:B------:R-:W3:Y:S01]  /*03a0*/  MUFU.RCP R6, R6 ;  /* 0x0000000600067308 */ /* 0x000ee20000001000 */
[----:B------:R-:W-:Y:S01]  /*03b0*/  FSEL R3, R2, 1, P2 ;  /* 0x3f80000002037808 */ /* 0x000fe20001000000 */
[--C-:B------:R-:W-:Y:S01]  /*03c0*/  FADD R12, R12, R16.reuse ;  /* 0x000000100c0c7221 */ /* 0x100fe20000000000 */
[----:B------:R-:W-:Y:S01]  /*03d0*/  FADD R16, R20, R16 ;  /* 0x0000001014107221 */ /* 0x000fe20000000000 */
[--C-:B------:R-:W-:Y:S02]  /*03e0*/  FADD R13, R13, R17.reuse ;  /* 0x000000110d0d7221 */ /* 0x100fe40000000000 */
[----:B------:R-:W-:Y:S01]  /*03f0*/  @!P5 FMUL R3, R3, 16777216 ;  /* 0x4b8000000303d820 */ /* 0x000fe20000400000 */
[----:B------:R-:W-:-:S03]  /*0400*/  FADD R17, R21, R17 ;  /* 0x0000001115117221 */ /* 0x000fc60000000000 */
[----:B---3--:R-:W-:Y:S01]  /*0410*/  FMUL R3, R6, R3 ;  /* 0x0000000306037220 */ /* 0x008fe20000400000 */
[C---:B-----5:R-:W-:Y:S01]  /*0420*/  FADD R6, -R8.reuse, R12 ;  /* 0x0000000c08067221 */ /* 0x060fe20000000100 */
[----:B------:R-:W-:Y:S01]  /*0430*/  FADD R8, -R8, R16 ;  /* 0x0000001008087221 */ /* 0x000fe20000000100 */
[----:B--2---:R-:W-:-:S04]  /*0440*/  IMAD.WIDE R20, R24, 0x4, R26 ;  /* 0x0000000418147825 */ /* 0x004fc800078e021a */
[----:B-1----:R-:W-:-:S04]  /*0450*/  IMAD.WIDE R24, R24, 0x4, R22 ;  /* 0x0000000418187825 */ /* 0x002fc800078e0216 */
[----:B------:R-:W-:Y:S01]  /*0460*/  FADD R23, -R9, R13 ;  /* 0x0000000d09177221 */ /* 0x000fe20000000100 */
[C---:B------:R-:W-:Y:S01]  /*0470*/  FMUL R6, R5.reuse, R6 ;  /* 0x0000000605067220 */ /* 0x040fe20000400000 */
[----:B------:R-:W-:Y:S02]  /*0480*/  FMUL R5, R5, R8 ;  /* 0x0000000805057220 */ /* 0x000fe40000400000 */
[----:B------:R-:W-:Y:S01]  /*0490*/  FMUL R8, R4, R23 ;  /* 0x0000001704087220 */ /* 0x000fe20000400000 */
[----:B------:R-:W2:Y:S04]  /*04a0*/  LDG.E.EL.128 R24, desc[UR4][R24.64] ;  /* 0x0000000418187981 */ /* 0x000ea8000c2e1d00 */
[----:B------:R-:W2:Y:S01]  /*04b0*/  LDG.E.EL.128 R20, desc[UR4][R20.64] ;  /* 0x0000000414147981 */ /* 0x000ea2000c2e1d00 */
[----:B------:R-:W-:-:S04]  /*04c0*/  FADD R9, -R9, R17 ;  /* 0x0000001109097221 */ /* 0x000fc80000000100 */
[----:B------:R-:W-:Y:S01]  /*04d0*/  FMUL R9, R4, R9 ;  /* 0x0000000904097220 */ /* 0x000fe20000400000 */
[----:B------:R-:W-:-:S04]  /*04e0*/  FADD R4, R7, 9.9999997473787516356e-06 ;  /* 0x3727c5ac07047421 */ /* 0x000fc80000000000 */
[----:B------:R-:W1:Y:S02]  /*04f0*/  MUFU.SQRT R7, R4 ;  /* 0x0000000400077308 */ /* 0x000e640000002000 */
[C---:B-1----:R-:W-:Y:S02]  /*0500*/  FSETP.GT.AND P0, PT, R7.reuse, 8.50705917302346158658e+37, PT ;  /* 0x7e8000000700780b */ /* 0x042fe40003f04000 */
[----:B------:R-:W-:-:S11]  /*0510*/  FSETP.GEU.AND P1, PT, R7, 1.175494350822287508e-38, PT ;  /* 0x008000000700780b */ /* 0x000fd60003f2e000 */
[----:B------:R-:W-:-:S04]  /*0520*/  @P0 FMUL R7, R7, 0.25 ;  /* 0x3e80000007070820 */ /* 0x000fc80000400000 */
[----:B------:R-:W-:-:S06]  /*0530*/  @!P1 FMUL R7, R7, 16777216 ;  /* 0x4b80000007079820 */ /* 0x000fcc0000400000 */
[----:B------:R-:W1:Y:S01]  /*0540*/  MUFU.RCP R7, R7 ;  /* 0x0000000700077308 */ /* 0x000e620000001000 */
[----:B------:R-:W-:-:S05]  /*0550*/  FSEL R2, R2, 1, P0 ;  /* 0x3f80000002027808 */ /* 0x000fca0000000000 */
[----:B------:R-:W-:-:S04]  /*0560*/  @!P1 FMUL R2, R2, 16777216 ;  /* 0x4b80000002029820 */ /* 0x000fc80000400000 */
[----:B-1----:R-:W-:Y:S01]  /*0570*/  FMUL R2, R7, R2 ;  /* 0x0000000207027220 */ /* 0x002fe20000400000 */
[C---:B------:R-:W-:Y:S01]  /*0580*/  FADD R7, -R11.reuse, R15 ;  /* 0x0000000f0b077221 */ /* 0x040fe20000000100 */
[----:B------:R-:W-:Y:S01]  /*0590*/  FADD R11, -R11, R19 ;  /* 0x000000130b0b7221 */ /* 0x000fe20000000100 */
[----:B------:R-:W-:Y:S04]  /*05a0*/  STG.E.128 desc[UR4][R28.64], R16 ;  /* 0x000000101c007986 */ /* 0x000fe8000c101d04 */
[----:B------:R-:W-:Y:S01]  /*05b0*/  STG.E.128 desc[UR4][R28.64+0x800], R12 ;  /* 0x0008000c1c007986 */ /* 0x000fe2000c101d04 */
[C-C-:B--2---:R-:W-:Y:S01]  /*05c0*/  FFMA R4, R20.reuse, R5, R24.reuse ;  /* 0x0000000514047223 */ /* 0x144fe20000000018 */
[----:B------:R-:W-:Y:S01]  /*05d0*/  FFMA R20, R20, R6, R24 ;  /* 0x0000000614147223 */ /* 0x000fe20000000018 */
[C-C-:B------:R-:W-:Y:S01]  /*05e0*/  FFMA R9, R21.reuse, R9, R25.reuse ;  /* 0x0000000915097223 */ /* 0x140fe20000000019 */
[----:B------:R-:W-:Y:S01]  /*05f0*/  FFMA R8, R21, R8, R25 ;  /* 0x0000000815087223 */ /* 0x000fe20000000019 */
[----:B------:R-:W-:Y:S01]  /*0600*/  FADD R6, -R10, R14 ;  /* 0x0000000e0a067221 */ /* 0x000fe20000000100 */
[----:B------:R-:W1:Y:S03]  /*0610*/  LDC.64 R24, c[0x0][0x240] ;  /* 0x00009000ff187b82 */ /* 0x000e660000000a00 */
[----:B------:R-:W-:Y:S01]  /*0620*/  FMUL R5, R3, R6 ;  /* 0x0000000603057220 */ /* 0x000fe20000400000 */
[----:B------:R-:W-:Y:S01]  /*0630*/  FMUL R6, R2, R7 ;  /* 0x0000000702067220 */ /* 0x000fe20000400000 */
[----:B------:R-:W-:Y:S01]  /*0640*/  FADD R10, -R10, R18 ;  /* 0x000000120a0a7221 */ /* 0x000fe20000000100 */
[----:B------:R-:W-:-:S02]  /*0650*/  FMUL R2, R2, R11 ;  /* 0x0000000b02027220 */ /* 0x000fc40000400000 */
[--C-:B------:R-:W-:Y:S01]  /*0660*/  FFMA R7, R23, R6, R27.reuse ;  /* 0x0000000617077223 */ /* 0x100fe2000000001b */
[----:B------:R-:W-:Y:S01]  /*0670*/  FMUL R3, R3, R10 ;  /* 0x0000000a03037220 */ /* 0x000fe20000400000 */
[C-C-:B------:R-:W-:Y:S01]  /*0680*/  FFMA R5, R22.reuse, R5, R26.reuse ;  /* 0x0000000516057223 */ /* 0x140fe2000000001a */
[----:B------:R-:W-:Y:S02]  /*0690*/  FFMA R2, R23, R2, R27 ;  /* 0x0000000217027223 */ /* 0x000fe4000000001b */
[----:B------:R-:W-:Y:S01]  /*06a0*/  FSETP.GEU.AND P6, PT, R7, RZ, PT ;  /* 0x000000ff0700720b */ /* 0x000fe20003fce000 */
[----:B------:R-:W-:Y:S01]  /*06b0*/  FFMA R3, R22, R3, R26 ;  /* 0x0000000316037223 */ /* 0x000fe2000000001a */
[----:B------:R-:W-:Y:S02]  /*06c0*/  FSETP.GEU.AND P5, PT, R5, RZ, PT ;  /* 0x000000ff0500720b */ /* 0x000fe40003fae000 */
[----:B------:R-:W-:Y:S02]  /*06d0*/  FSETP.GEU.AND P4, PT, R8, RZ, PT ;  /* 0x000000ff0800720b */ /* 0x000fe40003f8e000 */
[----:B------:R-:W-:-:S02]  /*06e0*/  SEL R7, R7, RZ, P6 ;  /* 0x000000ff07077207 */ /* 0x000fc40003000000 */
[----:B------:R-:W-:Y:S02]  /*06f0*/  FSETP.GEU.AND P6, PT, R4, RZ, PT ;  /* 0x000000ff0400720b */ /* 0x000fe40003fce000 */
[----:B------:R-:W-:Y:S02]  /*0700*/  FSETP.GEU.AND P0, PT, R20, RZ, PT ;  /* 0x000000ff1400720b */ /* 0x000fe40003f0e000 */
[----:B------:R-:W-:Y:S02]  /*0710*/  FSETP.GEU.AND P3, PT, R2, RZ, PT ;  /* 0x000000ff0200720b */ /* 0x000fe40003f6e000 */
[----:B------:R-:W-:Y:S02]  /*0720*/  FSETP.GEU.AND P2, PT, R3, RZ, PT ;  /* 0x000000ff0300720b */ /* 0x000fe40003f4e000 */
[----:B------:R-:W-:Y:S02]  /*0730*/  FSETP.GEU.AND P1, PT, R9, RZ, PT ;  /* 0x000000ff0900720b */ /* 0x000fe40003f2e000 */
[----:B------:R-:W-:-:S02]  /*0740*/  SEL R6, R5, RZ, P5 ;  /* 0x000000ff05067207 */ /* 0x000fc40002800000 */
[----:B------:R-:W-:Y:S01]  /*0750*/  SEL R5, R8, RZ, P4 ;  /* 0x000000ff08057207 */ /* 0x000fe20002000000 */
[----:B-1----:R-:W-:Y:S01]  /*0760*/  IMAD.WIDE R24, R0, 0x4, R24 ;  /* 0x0000000400187825 */ /* 0x002fe200078e0218 */
[----:B------:R-:W-:Y:S02]  /*0770*/  SEL R8, R4, RZ, P6 ;  /* 0x000000ff04087207 */ /* 0x000fe40003000000 */
[----:B------:R-:W-:Y:S02]  /*0780*/  SEL R11, R2, RZ, P3 ;  /* 0x000000ff020b7207 */ /* 0x000fe40001800000 */
[----:B------:R-:W-:Y:S02]  /*0790*/  SEL R10, R3, RZ, P2 ;  /* 0x000000ff030a7207 */ /* 0x000fe40001000000 */
[----:B------:R-:W-:Y:S02]  /*07a0*/  SEL R9, R9, RZ, P1 ;  /* 0x000000ff09097207 */ /* 0x000fe40000800000 */
[----:B------:R-:W-:-:S03]  /*07b0*/  SEL R4, R20, RZ, P0 ;  /* 0x000000ff14047207 */ /* 0x000fc60000000000 */
[----:B------:R-:W-:Y:S04]  /*07c0*/  STG.E.128 desc[UR4][R24.64], R8 ;  /* 0x0000000818007986 */ /* 0x000fe8000c101d04 */
[----:B------:R-:W-:Y:S01]  /*07d0*/  STG.E.128 desc[UR4][R24.64+0x800], R4 ;  /* 0x0008000418007986 */ /* 0x000fe2000c101d04 */
[----:B------:R-:W-:Y:S05]  /*07e0*/  EXIT ;  /* 0x000000000000794d */ /* 0x000fea0003800000 */
.L_x_0:
[----:B------:R-:W-:-:S00]  /*07f0*/  BRA `(.L_x_0) ;  /* 0xfffffffc00fc7947 */ /* 0x000fc0000383ffff */
[----:B------:R-:W-:-:S00]  /*0800*/  NOP ;  /* 0x0000000000007918 */ /* 0x000fc00000000000 */
[----:B------:R-:W-:-:S00]  /*0810*/  NOP ;  /* 0x0000000000007918 */ /* 0x000fc00000000000 */
[----:B------:R-:W-:-:S00]  /*0820*/  NOP ;  /* 0x0000000000007918 */ /* 0x000fc00000000000 */
[----:B------:R-:W-:-:S00]  /*0830*/  NOP ;  /* 0x0000000000007918 */ /* 0x000fc00000000000 */
[----:B------:R-:W-:-:S00]  /*0840*/  NOP ;  /* 0x0000000000007918 */ /* 0x000fc00000000000 */
[----:B------:R-:W-:-:S00]  /*0850*/  NOP ;  /* 0x0000000000007918 */ /* 0x000fc00000000000 */
[----:B------:R-:W-:-:S00]  /*0860*/  NOP ;  /* 0x0000000000007918 */ /* 0x000fc00000000000 */
[----:B------:R-:W-:-:S00]  /*0870*/  NOP ;  /* 0x0000000000007918 */ /* 0x000fc00000000000 */
.L_x_1:


//--------------------- .nv.global.init           --------------------------
	.section	.nv.global.init,"aw",@progbits
.nv.global.init:
	.type		_$_str,@object
	.size		_$_str,(_$_str_$_2 - _$_str)
_$_str:
        /*0000*/ 	.byte	0x5f, 0x5f, 0x43, 0x55, 0x44, 0x41, 0x5f, 0x46, 0x54, 0x5a, 0x00
	.type		_$_str_$_2,@object
	.size		_$_str_$_2,(.L_1 - _$_str_$_2)
_$_str_$_2:
        /*000b*/ 	.byte	0x5f, 0x5f, 0x43, 0x55, 0x44, 0x41, 0x5f, 0x50, 0x52, 0x45, 0x43, 0x5f, 0x53, 0x51, 0x52, 0x54
        /*001b*/ 	.byte	0x00
.L_1:


//--------------------- .nv.constant0.triton_poi_fused__native_batch_norm_legit_no_training_convolution_relu_17 --------------------------
	.section	.nv.constant0.triton_poi_fused__native_batch_norm_legit_no_training_convolution_relu_17,"a",@progbits
	.sectionflags	@""
	.align	4
.nv.constant0.triton_poi_fused__native_batch_norm_legit_no_training_convolution_relu_17:
	.zero		588
